//
// Generated by NVIDIA NVVM Compiler
//
// Compiler Build ID: CL-36424714
// Cuda compilation tools, release 13.0, V13.0.88
// Based on NVVM 20.0.0
//

.version 9.0
.target sm_100
.address_size 64

	// .globl	_Z13GPU_laplace3dPKfPf
// _ZZ13GPU_laplace3dPKfPfE4smem has been demoted

.visible .entry _Z13GPU_laplace3dPKfPf(
	.param .u64 .ptr .align 1 _Z13GPU_laplace3dPKfPf_param_0,
	.param .u64 .ptr .align 1 _Z13GPU_laplace3dPKfPf_param_1
)
{
	.reg .pred 	%p<33>;
	.reg .b32 	%r<44>;
	.reg .b32 	%f<22>;
	.reg .b64 	%rd<9>;
	// demoted variable
	.shared .align 4 .b8 _ZZ13GPU_laplace3dPKfPfE4smem[4224];
	ld.param.u64 	%rd3, [_Z13GPU_laplace3dPKfPf_param_0];
	ld.param.u64 	%rd2, [_Z13GPU_laplace3dPKfPf_param_1];
	cvta.to.global.u64 	%rd4, %rd3;
	mov.u32 	%r1, %tid.x;
	mov.u32 	%r2, %ctaid.x;
	shl.b32 	%r16, %r2, 6;
	add.s32 	%r3, %r16, %r1;
	mov.u32 	%r4, %tid.y;
	mov.u32 	%r5, %ctaid.y;
	shl.b32 	%r17, %r5, 1;
	add.s32 	%r6, %r17, %r4;
	mov.u32 	%r7, %tid.z;
	mov.u32 	%r8, %ctaid.z;
	shl.b32 	%r18, %r8, 1;
	add.s32 	%r9, %r18, %r7;
	shl.b32 	%r19, %r6, 8;
	add.s32 	%r20, %r19, %r3;
	shl.b32 	%r21, %r9, 16;
	add.s32 	%r10, %r20, %r21;
	setp.ne.s32 	%p3, %r1, 0;
	setp.eq.s32 	%p4, %r2, 0;
	mul.wide.s32 	%rd5, %r10, 4;
	add.s64 	%rd1, %rd4, %rd5;
	mov.u32 	%r22, _ZZ13GPU_laplace3dPKfPfE4smem;
	mad.lo.s32 	%r23, %r7, 1056, %r22;
	add.s32 	%r11, %r23, 1056;
	mad.lo.s32 	%r12, %r4, 264, %r11;
	or.pred  	%p5, %p3, %p4;
	@%p5 bra 	$L__BB0_2;
	ld.global.nc.f32 	%f4, [%rd1+-4];
	st.shared.f32 	[%r12+264], %f4;
$L__BB0_2:
	setp.ne.s32 	%p6, %r1, 63;
	mov.u32 	%r24, %nctaid.x;
	add.s32 	%r26, %r24, -1;
	setp.eq.s32 	%p7, %r2, %r26;
	or.pred  	%p8, %p6, %p7;
	@%p8 bra 	$L__BB0_4;
	ld.global.nc.f32 	%f5, [%rd1+4];
	st.shared.f32 	[%r12+524], %f5;
$L__BB0_4:
	setp.ne.s32 	%p9, %r4, 0;
	setp.eq.s32 	%p10, %r5, 0;
	shl.b32 	%r28, %r1, 2;
	add.s32 	%r13, %r11, %r28;
	or.pred  	%p11, %p9, %p10;
	@%p11 bra 	$L__BB0_6;
	ld.global.nc.f32 	%f6, [%rd1+-1024];
	st.shared.f32 	[%r13+4], %f6;
$L__BB0_6:
	setp.ne.s32 	%p12, %r4, 1;
	mov.u32 	%r29, %nctaid.y;
	add.s32 	%r31, %r29, -1;
	setp.eq.s32 	%p13, %r5, %r31;
	or.pred  	%p14, %p12, %p13;
	@%p14 bra 	$L__BB0_8;
	ld.global.nc.f32 	%f7, [%rd1+1024];
	st.shared.f32 	[%r13+796], %f7;
$L__BB0_8:
	setp.ne.s32 	%p15, %r7, 0;
	setp.eq.s32 	%p16, %r8, 0;
	mad.lo.s32 	%r34, %r4, 264, %r22;
	add.s32 	%r36, %r34, %r28;
	add.s32 	%r14, %r36, 264;
	or.pred  	%p17, %p15, %p16;
	@%p17 bra 	$L__BB0_10;
	ld.global.nc.f32 	%f8, [%rd1+-262144];
	st.shared.f32 	[%r14+4], %f8;
$L__BB0_10:
	setp.ne.s32 	%p18, %r7, 1;
	mov.u32 	%r37, %nctaid.z;
	add.s32 	%r39, %r37, -1;
	setp.eq.s32 	%p19, %r8, %r39;
	or.pred  	%p20, %p18, %p19;
	@%p20 bra 	$L__BB0_12;
	ld.global.nc.f32 	%f9, [%rd1+262144];
	st.shared.f32 	[%r14+3172], %f9;
$L__BB0_12:
	ld.global.nc.f32 	%f21, [%rd1];
	add.s32 	%r42, %r12, %r28;
	add.s32 	%r15, %r42, 264;
	st.shared.f32 	[%r42+268], %f21;
	barrier.sync 	0;
	setp.gt.s32 	%p21, %r10, 16777215;
	@%p21 bra 	$L__BB0_19;
	mov.pred 	%p32, -1;
	setp.eq.s32 	%p23, %r3, 0;
	@%p23 bra 	$L__BB0_16;
	setp.eq.s32 	%p24, %r3, 255;
	@%p24 bra 	$L__BB0_16;
	setp.eq.s32 	%p32, %r6, 0;
$L__BB0_16:
	setp.eq.s32 	%p25, %r6, 255;
	or.pred  	%p26, %p32, %p25;
	setp.eq.s32 	%p27, %r9, 0;
	setp.eq.s32 	%p28, %r9, 255;
	or.pred  	%p29, %p27, %p28;
	or.pred  	%p31, %p26, %p29;
	@%p31 bra 	$L__BB0_18;
	ld.shared.f32 	%f10, [%r15];
	ld.shared.f32 	%f11, [%r15+8];
	add.f32 	%f12, %f10, %f11;
	ld.shared.f32 	%f13, [%r15+-260];
	add.f32 	%f14, %f12, %f13;
	ld.shared.f32 	%f15, [%r15+268];
	add.f32 	%f16, %f14, %f15;
	ld.shared.f32 	%f17, [%r15+-1052];
	add.f32 	%f18, %f16, %f17;
	ld.shared.f32 	%f19, [%r15+1060];
	add.f32 	%f20, %f18, %f19;
	mul.f32 	%f21, %f20, 0f3E2AAAAB;
$L__BB0_18:
	cvta.to.global.u64 	%rd6, %rd2;
	add.s64 	%rd8, %rd6, %rd5;
	st.global.f32 	[%rd8], %f21;
$L__BB0_19:
	ret;

}


// ===== COMPILED SASS (sm_100) =====

	.target	sm_100

	.elftype	@"ET_EXEC"


//--------------------- .note.nv.tkinfo           --------------------------
	.section	.note.nv.tkinfo,"",@"SHT_NOTE"
	.sectionflags	@"SHF_NOTE_NV_TKINFO"
	.tkinfo
        /*0018*/ 	.word	0x00000002
        /*0030*/ 	.string	""
        /*0030*/ 	.string	"ptxas"
        /*0030*/ 	.string	"Cuda compilation tools, release 13.0, V13.0.88"
        /*0030*/ 	.string	"Build cuda_13.0.r13.0/compiler.36424714_0"
        /*0030*/ 	.string	"-arch sm_100 -m 64 "



//--------------------- .note.nv.cuinfo           --------------------------
	.section	.note.nv.cuinfo,"",@"SHT_NOTE"
	.sectionflags	@"SHF_NOTE_NV_CUINFO"
        /*0018*/ 	.short	0x0002
        /*001a*/ 	.short	0x0064
        /*001c*/ 	.short	0x0082
	.zero		2


//--------------------- .nv.info                  --------------------------
	.section	.nv.info,"",@"SHT_CUDA_INFO"
	.align	4


	//----- nvinfo : EIATTR_REGCOUNT
	.align		4
        /*0000*/ 	.byte	0x04, 0x2f
        /*0002*/ 	.short	(.L_1 - .L_0)
	.align		4
.L_0:
        /*0004*/ 	.word	index@(_Z13GPU_laplace3dPKfPf)
        /*0008*/ 	.word	0x00000016


	//----- nvinfo : EIATTR_FRAME_SIZE
	.align		4
.L_1:
        /*000c*/ 	.byte	0x04, 0x11
        /*000e*/ 	.short	(.L_3 - .L_2)
	.align		4
.L_2:
        /*0010*/ 	.word	index@(_Z13GPU_laplace3dPKfPf)
        /*0014*/ 	.word	0x00000000


	//----- nvinfo : EIATTR_MIN_STACK_SIZE
	.align		4
.L_3:
        /*0018*/ 	.byte	0x04, 0x12
        /*001a*/ 	.short	(.L_5 - .L_4)
	.align		4
.L_4:
        /*001c*/ 	.word	index@(_Z13GPU_laplace3dPKfPf)
        /*0020*/ 	.word	0x00000000
.L_5:


//--------------------- .nv.compat                --------------------------
	.section	.nv.compat,"",@"SHT_CUDA_COMPAT_INFO"
	.align	4
        /*0000*/ 	.byte	0x02, 0x09, 0x00, 0x00, 0x02, 0x02, 0x01, 0x00, 0x02, 0x05, 0x05, 0x00, 0x03, 0x07, 0x01, 0x01
        /*0010*/ 	.byte	0x02, 0x03, 0x00, 0x00, 0x02, 0x06, 0x01, 0x00, 0x04, 0x0b, 0x08, 0x00, 0x09, 0x00, 0x00, 0x00
        /*0020*/ 	.byte	0x00, 0x00, 0x00, 0x00


//--------------------- .nv.info._Z13GPU_laplace3dPKfPf --------------------------
	.section	.nv.info._Z13GPU_laplace3dPKfPf,"",@"SHT_CUDA_INFO"
	.sectionflags	@""
	.align	4


	//----- nvinfo : EIATTR_CUDA_API_VERSION
	.align		4
        /*0000*/ 	.byte	0x04, 0x37
        /*0002*/ 	.short	(.L_7 - .L_6)
.L_6:
        /*0004*/ 	.word	0x00000082


	//----- nvinfo : EIATTR_KPARAM_INFO
	.align		4
.L_7:
        /*0008*/ 	.byte	0x04, 0x17
        /*000a*/ 	.short	(.L_9 - .L_8)
.L_8:
        /*000c*/ 	.word	0x00000000
        /*0010*/ 	.short	0x0001
        /*0012*/ 	.short	0x0008
        /*0014*/ 	.byte	0x00, 0xf5, 0x21, 0x00


	//----- nvinfo : EIATTR_KPARAM_INFO
	.align		4
.L_9:
        /*0018*/ 	.byte	0x04, 0x17
        /*001a*/ 	.short	(.L_11 - .L_10)
.L_10:
        /*001c*/ 	.word	0x00000000
        /*0020*/ 	.short	0x0000
        /*0022*/ 	.short	0x0000
        /*0024*/ 	.byte	0x00, 0xf5, 0x21, 0x00


	//----- nvinfo : EIATTR_SPARSE_MMA_MASK
	.align		4
.L_11:
        /*0028*/ 	.byte	0x03, 0x50
        /*002a*/ 	.short	0x0000


	//----- nvinfo : EIATTR_MAXREG_COUNT
	.align		4
        /*002c*/ 	.byte	0x03, 0x1b
        /*002e*/ 	.short	0x00ff


	//----- nvinfo : EIATTR_NUM_BARRIERS
	.align		4
        /*0030*/ 	.byte	0x02, 0x4c
        /*0032*/ 	.byte	0x01
	.zero		1


	//----- nvinfo : EIATTR_MERCURY_ISA_VERSION
	.align		4
        /*0034*/ 	.byte	0x03, 0x5f
        /*0036*/ 	.short	0x0101


	//----- nvinfo : EIATTR_COOP_GROUP_MASK_REGIDS
	.align		4
        /*0038*/ 	.byte	0x04, 0x29
        /*003a*/ 	.short	(.L_13 - .L_12)


	//   ....[0]....
.L_12:
        /*003c*/ 	.word	0xffffffff


	//----- nvinfo : EIATTR_COOP_GROUP_INSTR_OFFSETS
	.align		4
.L_13:
        /*0040*/ 	.byte	0x04, 0x28
        /*0042*/ 	.short	(.L_15 - .L_14)


	//   ....[0]....
.L_14:
        /*0044*/ 	.word	0x000003a0


	//----- nvinfo : EIATTR_VRC_CTA_INIT_COUNT
	.align		4
.L_15:
        /*0048*/ 	.byte	0x02, 0x4a
	.zero		1
	.zero		1


	//----- nvinfo : EIATTR_EXIT_INSTR_OFFSETS
	.align		4
        /*004c*/ 	.byte	0x04, 0x1c
        /*004e*/ 	.short	(.L_17 - .L_16)


	//   ....[0]....
.L_16:
        /*0050*/ 	.word	0x000003b0


	//   ....[1]....
        /*0054*/ 	.word	0x00000550


	//----- nvinfo : EIATTR_CRS_STACK_SIZE
	.align		4
.L_17:
        /*0058*/ 	.byte	0x04, 0x1e
        /*005a*/ 	.short	(.L_19 - .L_18)
.L_18:
        /*005c*/ 	.word	0x00000000


	//----- nvinfo : EIATTR_CBANK_PARAM_SIZE
	.align		4
.L_19:
        /*0060*/ 	.byte	0x03, 0x19
        /*0062*/ 	.short	0x0010


	//----- nvinfo : EIATTR_PARAM_CBANK
	.align		4
        /*0064*/ 	.byte	0x04, 0x0a
        /*0066*/ 	.short	(.L_21 - .L_20)
	.align		4
.L_20:
        /*0068*/ 	.word	index@(.nv.constant0._Z13GPU_laplace3dPKfPf)
        /*006c*/ 	.short	0x0380
        /*006e*/ 	.short	0x0010


	//----- nvinfo : EIATTR_SW_WAR
	.align		4
.L_21:
        /*0070*/ 	.byte	0x04, 0x36
        /*0072*/ 	.short	(.L_23 - .L_22)
.L_22:
        /*0074*/ 	.word	0x00000008
.L_23:


//--------------------- .nv.callgraph             --------------------------
	.section	.nv.callgraph,"",@"SHT_CUDA_CALLGRAPH"
	.align	4
	.sectionentsize	8
	.align		4
        /*0000*/ 	.word	0x00000000
	.align		4
        /*0004*/ 	.word	0xffffffff
	.align		4
        /*0008*/ 	.word	0x00000000
	.align		4
        /*000c*/ 	.word	0xfffffffe
	.align		4
        /*0010*/ 	.word	0x00000000
	.align		4
        /*0014*/ 	.word	0xfffffffd
	.align		4
        /*0018*/ 	.word	0x00000000
	.align		4
        /*001c*/ 	.word	0xfffffffc


//--------------------- .text._Z13GPU_laplace3dPKfPf --------------------------
	.section	.text._Z13GPU_laplace3dPKfPf,"ax",@progbits
	.align	128
        .global         _Z13GPU_laplace3dPKfPf
        .type           _Z13GPU_laplace3dPKfPf,@function
        .size           _Z13GPU_laplace3dPKfPf,(.L_x_3 - _Z13GPU_laplace3dPKfPf)
        .other          _Z13GPU_laplace3dPKfPf,@"STO_CUDA_ENTRY STV_DEFAULT"
_Z13GPU_laplace3dPKfPf:
.text._Z13GPU_laplace3dPKfPf:
[----:B------:R-:W-:Y:S01]  /*0000*/  LDC R1, c[0x0][0x37c] ;  /* 0x0000df00ff017b82 */ /* 0x000fe20000000800 */
[----:B------:R-:W0:Y:S01]  /*0010*/  S2R R3, SR_CTAID.X ;  /* 0x0000000000037919 */ /* 0x000e220000002500 */
[----:B------:R-:W1:Y:S06]  /*0020*/  LDCU UR4, c[0x0][0x370] ;  /* 0x00006e00ff0477ac */ /* 0x000e6c0008000800 */
[----:B------:R-:W2:Y:S01]  /*0030*/  LDC.64 R6, c[0x0][0x380] ;  /* 0x0000e000ff067b82 */ /* 0x000ea20000000a00 */
[----:B------:R-:W3:Y:S01]  /*0040*/  S2R R4, SR_TID.X ;  /* 0x0000000000047919 */ /* 0x000ee20000002100 */
[----:B------:R-:W4:Y:S01]  /*0050*/  LDCU UR5, c[0x0][0x374] ;  /* 0x00006e80ff0577ac */ /* 0x000f220008000800 */
[----:B------:R-:W5:Y:S01]  /*0060*/  S2R R2, SR_CTAID.Y ;  /* 0x0000000000027919 */ /* 0x000f620000002600 */
[----:B------:R-:W0:Y:S01]  /*0070*/  LDCU UR6, c[0x0][0x378] ;  /* 0x00006f00ff0677ac */ /* 0x000e220008000800 */
[----:B------:R-:W5:Y:S01]  /*0080*/  S2R R17, SR_TID.Y ;  /* 0x0000000000117919 */ /* 0x000f620000002200 */
[----:B------:R-:W2:Y:S01]  /*0090*/  LDCU.64 UR8, c[0x0][0x358] ;  /* 0x00006b00ff0877ac */ /* 0x000ea20008000a00 */
[----:B------:R-:W2:Y:S01]  /*00a0*/  S2R R11, SR_TID.Z ;  /* 0x00000000000b7919 */ /* 0x000ea20000002300 */
[----:B-1----:R-:W-:Y:S01]  /*00b0*/  UIADD3 UR4, UPT, UPT, UR4, -0x1, URZ ;  /* 0xffffffff04047890 */ /* 0x002fe2000fffe0ff */
[----:B------:R-:W2:Y:S01]  /*00c0*/  S2R R8, SR_CTAID.Z ;  /* 0x0000000000087919 */ /* 0x000ea20000002700 */
[----:B----4-:R-:W-:Y:S01]  /*00d0*/  UIADD3 UR5, UPT, UPT, UR5, -0x1, URZ ;  /* 0xffffffff05057890 */ /* 0x010fe2000fffe0ff */
[----:B0-----:R-:W-:-:S03]  /*00e0*/  ISETP.NE.AND P0, PT, R3, RZ, PT ;  /* 0x000000ff0300720c */ /* 0x001fc60003f05270 */
[C---:B------:R-:W-:Y:S01]  /*00f0*/  ISETP.NE.AND P3, PT, R3.reuse, UR4, PT ;  /* 0x0000000403007c0c */ /* 0x040fe2000bf65270 */
[----:B------:R-:W-:Y:S01]  /*0100*/  UIADD3 UR4, UPT, UPT, UR6, -0x1, URZ ;  /* 0xffffffff06047890 */ /* 0x000fe2000fffe0ff */
[----:B---3--:R-:W-:Y:S01]  /*0110*/  IMAD R3, R3, 0x40, R4 ;  /* 0x0000004003037824 */ /* 0x008fe200078e0204 */
[C---:B------:R-:W-:Y:S02]  /*0120*/  ISETP.NE.OR P0, PT, R4.reuse, RZ, !P0 ;  /* 0x000000ff0400720c */ /* 0x040fe40004705670 */
[----:B------:R-:W-:Y:S02]  /*0130*/  ISETP.NE.OR P3, PT, R4, 0x3f, !P3 ;  /* 0x0000003f0400780c */ /* 0x000fe40005f65670 */
[C---:B-----5:R-:W-:Y:S02]  /*0140*/  ISETP.NE.AND P2, PT, R2.reuse, RZ, PT ;  /* 0x000000ff0200720c */ /* 0x060fe40003f45270 */
[C---:B------:R-:W-:Y:S01]  /*0150*/  ISETP.NE.AND P5, PT, R2.reuse, UR5, PT ;  /* 0x0000000502007c0c */ /* 0x040fe2000bfa5270 */
[----:B------:R-:W-:Y:S01]  /*0160*/  IMAD R0, R2, 0x2, R17 ;  /* 0x0000000202007824 */ /* 0x000fe200078e0211 */
[----:B------:R-:W-:-:S02]  /*0170*/  ISETP.NE.OR P2, PT, R17, RZ, !P2 ;  /* 0x000000ff1100720c */ /* 0x000fc40005745670 */
[----:B------:R-:W-:Y:S01]  /*0180*/  ISETP.NE.OR P5, PT, R17, 0x1, !P5 ;  /* 0x000000011100780c */ /* 0x000fe20006fa5670 */
[----:B------:R-:W-:Y:S02]  /*0190*/  IMAD R5, R0, 0x100, R3 ;  /* 0x0000010000057824 */ /* 0x000fe400078e0203 */
[C---:B--2---:R-:W-:Y:S01]  /*01a0*/  IMAD R2, R8.reuse, 0x2, R11 ;  /* 0x0000000208027824 */ /* 0x044fe200078e020b */
[C---:B------:R-:W-:Y:S02]  /*01b0*/  ISETP.NE.AND P4, PT, R8.reuse, RZ, PT ;  /* 0x000000ff0800720c */ /* 0x040fe40003f85270 */
[----:B------:R-:W-:Y:S01]  /*01c0*/  ISETP.NE.AND P1, PT, R8, UR4, PT ;  /* 0x0000000408007c0c */ /* 0x000fe2000bf25270 */
[----:B------:R-:W-:Y:S01]  /*01d0*/  IMAD R5, R2, 0x10000, R5 ;  /* 0x0001000002057824 */ /* 0x000fe200078e0205 */
[C---:B------:R-:W-:Y:S02]  /*01e0*/  ISETP.NE.OR P4, PT, R11.reuse, RZ, !P4 ;  /* 0x000000ff0b00720c */ /* 0x040fe40006785670 */
[----:B------:R-:W-:Y:S01]  /*01f0*/  ISETP.NE.OR P1, PT, R11, 0x1, !P1 ;  /* 0x000000010b00780c */ /* 0x000fe20004f25670 */
[----:B------:R-:W-:-:S05]  /*0200*/  IMAD.WIDE R6, R5, 0x4, R6 ;  /* 0x0000000405067825 */ /* 0x000fca00078e0206 */
[----:B------:R-:W2:Y:S04]  /*0210*/  @!P0 LDG.E.CONSTANT R12, desc[UR8][R6.64+-0x4] ;  /* 0xfffffc08060c8981 */ /* 0x000ea8000c1e9900 */
[----:B------:R-:W3:Y:S04]  /*0220*/  @!P3 LDG.E.CONSTANT R14, desc[UR8][R6.64+0x4] ;  /* 0x00000408060eb981 */ /* 0x000ee8000c1e9900 */
[----:B------:R-:W4:Y:S04]  /*0230*/  @!P2 LDG.E.CONSTANT R13, desc[UR8][R6.64+-0x400] ;  /* 0xfffc0008060da981 */ /* 0x000f28000c1e9900 */
[----:B------:R-:W5:Y:S04]  /*0240*/  @!P5 LDG.E.CONSTANT R15, desc[UR8][R6.64+0x400] ;  /* 0x00040008060fd981 */ /* 0x000f68000c1e9900 */
[----:B------:R-:W5:Y:S04]  /*0250*/  @!P4 LDG.E.CONSTANT R16, desc[UR8][R6.64+-0x40000] ;  /* 0xfc0000080610c981 */ /* 0x000f68000c1e9900 */
[----:B------:R-:W5:Y:S04]  /*0260*/  @!P1 LDG.E.CONSTANT R18, desc[UR8][R6.64+0x40000] ;  /* 0x0400000806129981 */ /* 0x000f68000c1e9900 */
[----:B------:R-:W5:Y:S01]  /*0270*/  LDG.E.CONSTANT R19, desc[UR8][R6.64] ;  /* 0x0000000806137981 */ /* 0x000f62000c1e9900 */
[----:B------:R-:W-:Y:S01]  /*0280*/  MOV R8, 0x400 ;  /* 0x0000040000087802 */ /* 0x000fe20000000f00 */
[----:B------:R-:W0:Y:S03]  /*0290*/  S2R R9, SR_CgaCtaId ;  /* 0x0000000000097919 */ /* 0x000e260000008800 */
[----:B0-----:R-:W-:-:S05]  /*02a0*/  LEA R8, R9, R8, 0x18 ;  /* 0x0000000809087211 */ /* 0x001fca00078ec0ff */
[----:B------:R-:W-:-:S04]  /*02b0*/  IMAD R9, R11, 0x420, R8 ;  /* 0x000004200b097824 */ /* 0x000fc800078e0208 */
[----:B------:R-:W-:-:S04]  /*02c0*/  VIADD R10, R9, 0x420 ;  /* 0x00000420090a7836 */ /* 0x000fc80000000000 */
[C---:B------:R-:W-:Y:S02]  /*02d0*/  IMAD R11, R17.reuse, 0x108, R10 ;  /* 0x00000108110b7824 */ /* 0x040fe400078e020a */
[----:B------:R-:W-:Y:S02]  /*02e0*/  IMAD R17, R17, 0x108, R8 ;  /* 0x0000010811117824 */ /* 0x000fe400078e0208 */
[C---:B------:R-:W-:Y:S02]  /*02f0*/  IMAD R8, R4.reuse, 0x4, R9 ;  /* 0x0000000404087824 */ /* 0x040fe400078e0209 */
[C---:B------:R-:W-:Y:S02]  /*0300*/  IMAD R17, R4.reuse, 0x4, R17 ;  /* 0x0000000404117824 */ /* 0x040fe400078e0211 */
[----:B------:R-:W-:Y:S01]  /*0310*/  IMAD R4, R4, 0x4, R11 ;  /* 0x0000000404047824 */ /* 0x000fe200078e020b */
[----:B--2---:R0:W-:Y:S01]  /*0320*/  @!P0 STS [R11+0x108], R12 ;  /* 0x0001080c0b008388 */ /* 0x0041e20000000800 */
[----:B------:R-:W-:-:S03]  /*0330*/  ISETP.GT.AND P0, PT, R5, 0xffffff, PT ;  /* 0x00ffffff0500780c */ /* 0x000fc60003f04270 */
[----:B---3--:R0:W-:Y:S04]  /*0340*/  @!P3 STS [R11+0x20c], R14 ;  /* 0x00020c0e0b00b388 */ /* 0x0081e80000000800 */
[----:B----4-:R0:W-:Y:S04]  /*0350*/  @!P2 STS [R8+0x424], R13 ;  /* 0x0004240d0800a388 */ /* 0x0101e80000000800 */
[----:B-----5:R0:W-:Y:S04]  /*0360*/  @!P5 STS [R8+0x73c], R15 ;  /* 0x00073c0f0800d388 */ /* 0x0201e80000000800 */
[----:B------:R0:W-:Y:S04]  /*0370*/  @!P4 STS [R17+0x10c], R16 ;  /* 0x00010c101100c388 */ /* 0x0001e80000000800 */
[----:B------:R0:W-:Y:S04]  /*0380*/  @!P1 STS [R17+0xd6c], R18 ;  /* 0x000d6c1211009388 */ /* 0x0001e80000000800 */
[----:B------:R0:W-:Y:S01]  /*0390*/  STS [R4+0x10c], R19 ;  /* 0x00010c1304007388 */ /* 0x0001e20000000800 */
[----:B------:R-:W-:Y:S06]  /*03a0*/  BAR.SYNC.DEFER_BLOCKING 0x0 ;  /* 0x0000000000007b1d */ /* 0x000fec0000010000 */
[----:B------:R-:W-:Y:S05]  /*03b0*/  @P0 EXIT ;  /* 0x000000000000094d */ /* 0x000fea0003800000 */
[C---:B------:R-:W-:Y:S01]  /*03c0*/  ISETP.NE.AND P0, PT, R3.reuse, 0xff, PT ;  /* 0x000000ff0300780c */ /* 0x040fe20003f05270 */
[----:B------:R-:W1:Y:S01]  /*03d0*/  LDC.64 R6, c[0x0][0x388] ;  /* 0x0000e200ff067b82 */ /* 0x000e620000000a00 */
[C---:B------:R-:W-:Y:S01]  /*03e0*/  ISETP.NE.AND P1, PT, R2.reuse, 0xff, PT ;  /* 0x000000ff0200780c */ /* 0x040fe20003f25270 */
[----:B------:R-:W-:Y:S01]  /*03f0*/  BSSY.RECONVERGENT B0, `(.L_x_0) ;  /* 0x0000014000007945 */ /* 0x000fe20003800200 */
[----:B------:R-:W-:Y:S02]  /*0400*/  ISETP.EQ.OR P0, PT, R3, RZ, !P0 ;  /* 0x000000ff0300720c */ /* 0x000fe40004702670 */
[----:B------:R-:W-:Y:S02]  /*0410*/  ISETP.EQ.OR P1, PT, R2, RZ, !P1 ;  /* 0x000000ff0200720c */ /* 0x000fe40004f22670 */
[----:B------:R-:W-:-:S04]  /*0420*/  ISETP.EQ.OR P0, PT, R0, RZ, P0 ;  /* 0x000000ff0000720c */ /* 0x000fc80000702670 */
[----:B------:R-:W-:-:S04]  /*0430*/  ISETP.EQ.OR P0, PT, R0, 0xff, P0 ;  /* 0x000000ff0000780c */ /* 0x000fc80000702670 */
[----:B------:R-:W-:Y:S01]  /*0440*/  PLOP3.LUT P0, PT, P0, P1, PT, 0xf8, 0x8f ;  /* 0x00000000008f781c */ /* 0x000fe20000703f70 */
[----:B-1----:R-:W-:-:S12]  /*0450*/  IMAD.WIDE R2, R5, 0x4, R6 ;  /* 0x0000000405027825 */ /* 0x002fd800078e0206 */
[----:B------:R-:W-:Y:S05]  /*0460*/  @P0 BRA `(.L_x_1) ;  /* 0x0000000000300947 */ /* 0x000fea0003800000 */
[----:B------:R-:W-:Y:S04]  /*0470*/  LDS R0, [R4+0x108] ;  /* 0x0001080004007984 */ /* 0x000fe80000000800 */
[----:B------:R-:W1:Y:S04]  /*0480*/  LDS R5, [R4+0x110] ;  /* 0x0001100004057984 */ /* 0x000e680000000800 */
[----:B------:R-:W2:Y:S04]  /*0490*/  LDS R7, [R4+0x4] ;  /* 0x0000040004077984 */ /* 0x000ea80000000800 */
[----:B------:R-:W3:Y:S04]  /*04a0*/  LDS R9, [R4+0x214] ;  /* 0x0002140004097984 */ /* 0x000ee80000000800 */
[----:B0-----:R-:W0:Y:S04]  /*04b0*/  LDS R11, [R4+-0x314] ;  /* 0xfffcec00040b7984 */ /* 0x001e280000000800 */
[----:B------:R-:W4:Y:S01]  /*04c0*/  LDS R13, [R4+0x52c] ;  /* 0x00052c00040d7984 */ /* 0x000f220000000800 */
[----:B-1----:R-:W-:-:S04]  /*04d0*/  FADD R0, R0, R5 ;  /* 0x0000000500007221 */ /* 0x002fc80000000000 */
[----:B--2---:R-:W-:-:S04]  /*04e0*/  FADD R0, R0, R7 ;  /* 0x0000000700007221 */ /* 0x004fc80000000000 */
[----:B---3--:R-:W-:-:S04]  /*04f0*/  FADD R0, R0, R9 ;  /* 0x0000000900007221 */ /* 0x008fc80000000000 */
[----:B0-----:R-:W-:-:S04]  /*0500*/  FADD R0, R0, R11 ;  /* 0x0000000b00007221 */ /* 0x001fc80000000000 */
[----:B----4-:R-:W-:-:S04]  /*0510*/  FADD R0, R0, R13 ;  /* 0x0000000d00007221 */ /* 0x010fc80000000000 */
[----:B------:R-:W-:-:S07]  /*0520*/  FMUL R19, R0, 0.16666667163372039795 ;  /* 0x3e2aaaab00137820 */ /* 0x000fce0000400000 */
.L_x_1:
[----:B------:R-:W-:Y:S05]  /*0530*/  BSYNC.RECONVERGENT B0 ;  /* 0x0000000000007941 */ /* 0x000fea0003800200 */
.L_x_0:
[----:B------:R-:W-:Y:S01]  /*0540*/  STG.E desc[UR8][R2.64], R19 ;  /* 0x0000001302007986 */ /* 0x000fe2000c101908 */
[----:B------:R-:W-:Y:S05]  /*0550*/  EXIT ;  /* 0x000000000000794d */ /* 0x000fea0003800000 */
.L_x_2:
[----:B------:R-:W-:-:S00]  /*0560*/  BRA `(.L_x_2) ;  /* 0xfffffffc00fc7947 */ /* 0x000fc0000383ffff */
[----:B------:R-:W-:-:S00]  /*0570*/  NOP ;  /* 0x0000000000007918 */ /* 0x000fc00000000000 */
        /* <DEDUP_REMOVED lines=8> */
.L_x_3:


//--------------------- .nv.shared._Z13GPU_laplace3dPKfPf --------------------------
	.section	.nv.shared._Z13GPU_laplace3dPKfPf,"aw",@nobits
	.sectionflags	@""
	.align	4
.nv.shared._Z13GPU_laplace3dPKfPf:
	.zero		5248


//--------------------- .nv.shared.reserved.0     --------------------------
	.section	.nv.shared.reserved.0,"aw",@nobits
	.weak		__nv_reservedSMEM_offset_0_alias
	.size		__nv_reservedSMEM_offset_0_alias, 0, 64
	.other		__nv_reservedSMEM_offset_0_alias,@"STO_CUDA_RESERVED_SHARED STV_DEFAULT"
__nv_reservedSMEM_offset_0_alias:
	.zero		0
	.zero		64


//--------------------- .nv.constant0._Z13GPU_laplace3dPKfPf --------------------------
	.section	.nv.constant0._Z13GPU_laplace3dPKfPf,"a",@progbits
	.sectionflags	@""
	.align	4
.nv.constant0._Z13GPU_laplace3dPKfPf:
	.zero		912


//--------------------- SYMBOLS --------------------------

	.type		.nv.reservedSmem.offset0,@object
	.size		.nv.reservedSmem.offset0,0x4
	.type		.nv.reservedSmem.cap,@object
	.size		.nv.reservedSmem.cap,0x4
